//
// Generated by NVIDIA NVVM Compiler
//
// Compiler Build ID: CL-36424714
// Cuda compilation tools, release 13.0, V13.0.88
// Based on NVVM 20.0.0
//

.version 9.0
.target sm_100
.address_size 64

	// .globl	_Z13avgPoolKernelPfS_ii
.extern .shared .align 16 .b8 tile[];

.visible .entry _Z13avgPoolKernelPfS_ii(
	.param .u64 .ptr .align 1 _Z13avgPoolKernelPfS_ii_param_0,
	.param .u64 .ptr .align 1 _Z13avgPoolKernelPfS_ii_param_1,
	.param .u32 _Z13avgPoolKernelPfS_ii_param_2,
	.param .u32 _Z13avgPoolKernelPfS_ii_param_3
)
{
	.reg .pred 	%p<6>;
	.reg .b32 	%r<20>;
	.reg .b32 	%f<13>;
	.reg .b64 	%rd<11>;

	ld.param.u64 	%rd3, [_Z13avgPoolKernelPfS_ii_param_0];
	ld.param.u64 	%rd2, [_Z13avgPoolKernelPfS_ii_param_1];
	ld.param.u32 	%r8, [_Z13avgPoolKernelPfS_ii_param_2];
	ld.param.u32 	%r9, [_Z13avgPoolKernelPfS_ii_param_3];
	cvta.to.global.u64 	%rd1, %rd3;
	mov.u32 	%r1, %tid.x;
	mov.u32 	%r2, %ctaid.x;
	mad.lo.s32 	%r3, %r8, %r2, %r1;
	sub.s32 	%r10, %r8, %r9;
	setp.ge.u32 	%p1, %r1, %r10;
	mov.f32 	%f12, 0f00000000;
	@%p1 bra 	$L__BB0_2;
	add.s32 	%r11, %r3, %r9;
	mul.wide.u32 	%rd4, %r11, 4;
	add.s64 	%rd5, %rd1, %rd4;
	ld.global.f32 	%f12, [%rd5];
$L__BB0_2:
	mul.wide.u32 	%rd6, %r3, 4;
	add.s64 	%rd7, %rd1, %rd6;
	ld.global.f32 	%f4, [%rd7];
	shl.b32 	%r12, %r1, 2;
	mov.u32 	%r13, tile;
	add.s32 	%r4, %r13, %r12;
	add.f32 	%f5, %f4, %f12;
	st.shared.f32 	[%r4], %f5;
	bar.sync 	0;
	add.s32 	%r14, %r9, 1;
	setp.lt.u32 	%p2, %r14, 3;
	@%p2 bra 	$L__BB0_7;
	shr.u32 	%r15, %r9, 31;
	add.s32 	%r16, %r9, %r15;
	shr.s32 	%r19, %r16, 1;
$L__BB0_4:
	setp.ge.u32 	%p3, %r1, %r19;
	@%p3 bra 	$L__BB0_6;
	shl.b32 	%r17, %r19, 2;
	add.s32 	%r18, %r4, %r17;
	ld.shared.f32 	%f6, [%r18];
	ld.shared.f32 	%f7, [%r4];
	add.f32 	%f8, %f6, %f7;
	st.shared.f32 	[%r4], %f8;
$L__BB0_6:
	bar.sync 	0;
	shr.u32 	%r7, %r19, 1;
	setp.gt.u32 	%p4, %r19, 1;
	mov.u32 	%r19, %r7;
	@%p4 bra 	$L__BB0_4;
$L__BB0_7:
	setp.ne.s32 	%p5, %r1, 0;
	@%p5 bra 	$L__BB0_9;
	ld.shared.f32 	%f9, [tile];
	cvt.rn.f32.s32 	%f10, %r8;
	div.rn.f32 	%f11, %f9, %f10;
	cvta.to.global.u64 	%rd8, %rd2;
	mul.wide.u32 	%rd9, %r2, 4;
	add.s64 	%rd10, %rd8, %rd9;
	st.global.f32 	[%rd10], %f11;
$L__BB0_9:
	ret;

}


// ===== COMPILED SASS (sm_100) =====

	.target	sm_100

	.elftype	@"ET_EXEC"


//--------------------- .note.nv.tkinfo           --------------------------
	.section	.note.nv.tkinfo,"",@"SHT_NOTE"
	.sectionflags	@"SHF_NOTE_NV_TKINFO"
	.tkinfo
        /*0018*/ 	.word	0x00000002
        /*0030*/ 	.string	""
        /*0030*/ 	.string	"ptxas"
        /*0030*/ 	.string	"Cuda compilation tools, release 13.0, V13.0.88"
        /*0030*/ 	.string	"Build cuda_13.0.r13.0/compiler.36424714_0"
        /*0030*/ 	.string	"-arch sm_100 -m 64 "



//--------------------- .note.nv.cuinfo           --------------------------
	.section	.note.nv.cuinfo,"",@"SHT_NOTE"
	.sectionflags	@"SHF_NOTE_NV_CUINFO"
        /*0018*/ 	.short	0x0002
        /*001a*/ 	.short	0x0064
        /*001c*/ 	.short	0x0082
	.zero		2


//--------------------- .nv.info                  --------------------------
	.section	.nv.info,"",@"SHT_CUDA_INFO"
	.align	4


	//----- nvinfo : EIATTR_REGCOUNT
	.align		4
        /*0000*/ 	.byte	0x04, 0x2f
        /*0002*/ 	.short	(.L_1 - .L_0)
	.align		4
.L_0:
        /*0004*/ 	.word	index@(_Z13avgPoolKernelPfS_ii)
        /*0008*/ 	.word	0x00000010


	//----- nvinfo : EIATTR_FRAME_SIZE
	.align		4
.L_1:
        /*000c*/ 	.byte	0x04, 0x11
        /*000e*/ 	.short	(.L_3 - .L_2)
	.align		4
.L_2:
        /*0010*/ 	.word	index@($__internal_0_$__cuda_sm3x_div_rn_noftz_f32_slowpath)
        /*0014*/ 	.word	0x00000000


	//----- nvinfo : EIATTR_FRAME_SIZE
	.align		4
.L_3:
        /*0018*/ 	.byte	0x04, 0x11
        /*001a*/ 	.short	(.L_5 - .L_4)
	.align		4
.L_4:
        /*001c*/ 	.word	index@(_Z13avgPoolKernelPfS_ii)
        /*0020*/ 	.word	0x00000000


	//----- nvinfo : EIATTR_MIN_STACK_SIZE
	.align		4
.L_5:
        /*0024*/ 	.byte	0x04, 0x12
        /*0026*/ 	.short	(.L_7 - .L_6)
	.align		4
.L_6:
        /*0028*/ 	.word	index@(_Z13avgPoolKernelPfS_ii)
        /*002c*/ 	.word	0x00000000
.L_7:


//--------------------- .nv.compat                --------------------------
	.section	.nv.compat,"",@"SHT_CUDA_COMPAT_INFO"
	.align	4
        /*0000*/ 	.byte	0x02, 0x09, 0x00, 0x00, 0x02, 0x02, 0x01, 0x00, 0x02, 0x05, 0x05, 0x00, 0x03, 0x07, 0x01, 0x01
        /*0010*/ 	.byte	0x02, 0x03, 0x00, 0x00, 0x02, 0x06, 0x01, 0x00, 0x04, 0x0b, 0x08, 0x00, 0x01, 0x00, 0x00, 0x00
        /*0020*/ 	.byte	0x00, 0x00, 0x00, 0x00


//--------------------- .nv.info._Z13avgPoolKernelPfS_ii --------------------------
	.section	.nv.info._Z13avgPoolKernelPfS_ii,"",@"SHT_CUDA_INFO"
	.sectionflags	@""
	.align	4


	//----- nvinfo : EIATTR_CUDA_API_VERSION
	.align		4
        /*0000*/ 	.byte	0x04, 0x37
        /*0002*/ 	.short	(.L_9 - .L_8)
.L_8:
        /*0004*/ 	.word	0x00000082


	//----- nvinfo : EIATTR_KPARAM_INFO
	.align		4
.L_9:
        /*0008*/ 	.byte	0x04, 0x17
        /*000a*/ 	.short	(.L_11 - .L_10)
.L_10:
        /*000c*/ 	.word	0x00000000
        /*0010*/ 	.short	0x0003
        /*0012*/ 	.short	0x0014
        /*0014*/ 	.byte	0x00, 0xf0, 0x11, 0x00


	//----- nvinfo : EIATTR_KPARAM_INFO
	.align		4
.L_11:
        /*0018*/ 	.byte	0x04, 0x17
        /*001a*/ 	.short	(.L_13 - .L_12)
.L_12:
        /*001c*/ 	.word	0x00000000
        /*0020*/ 	.short	0x0002
        /*0022*/ 	.short	0x0010
        /*0024*/ 	.byte	0x00, 0xf0, 0x11, 0x00


	//----- nvinfo : EIATTR_KPARAM_INFO
	.align		4
.L_13:
        /*0028*/ 	.byte	0x04, 0x17
        /*002a*/ 	.short	(.L_15 - .L_14)
.L_14:
        /*002c*/ 	.word	0x00000000
        /*0030*/ 	.short	0x0001
        /*0032*/ 	.short	0x0008
        /*0034*/ 	.byte	0x00, 0xf5, 0x21, 0x00


	//----- nvinfo : EIATTR_KPARAM_INFO
	.align		4
.L_15:
        /*0038*/ 	.byte	0x04, 0x17
        /*003a*/ 	.short	(.L_17 - .L_16)
.L_16:
        /*003c*/ 	.word	0x00000000
        /*0040*/ 	.short	0x0000
        /*0042*/ 	.short	0x0000
        /*0044*/ 	.byte	0x00, 0xf5, 0x21, 0x00


	//----- nvinfo : EIATTR_SPARSE_MMA_MASK
	.align		4
.L_17:
        /*0048*/ 	.byte	0x03, 0x50
        /*004a*/ 	.short	0x0000


	//----- nvinfo : EIATTR_MAXREG_COUNT
	.align		4
        /*004c*/ 	.byte	0x03, 0x1b
        /*004e*/ 	.short	0x00ff


	//----- nvinfo : EIATTR_NUM_BARRIERS
	.align		4
        /*0050*/ 	.byte	0x02, 0x4c
        /*0052*/ 	.byte	0x01
	.zero		1


	//----- nvinfo : EIATTR_MERCURY_ISA_VERSION
	.align		4
        /*0054*/ 	.byte	0x03, 0x5f
        /*0056*/ 	.short	0x0101


	//----- nvinfo : EIATTR_VRC_CTA_INIT_COUNT
	.align		4
        /*0058*/ 	.byte	0x02, 0x4a
	.zero		1
	.zero		1


	//----- nvinfo : EIATTR_EXIT_INSTR_OFFSETS
	.align		4
        /*005c*/ 	.byte	0x04, 0x1c
        /*005e*/ 	.short	(.L_19 - .L_18)


	//   ....[0]....
.L_18:
        /*0060*/ 	.word	0x00000270


	//   ....[1]....
        /*0064*/ 	.word	0x000003c0


	//----- nvinfo : EIATTR_CRS_STACK_SIZE
	.align		4
.L_19:
        /*0068*/ 	.byte	0x04, 0x1e
        /*006a*/ 	.short	(.L_21 - .L_20)
.L_20:
        /*006c*/ 	.word	0x00000000


	//----- nvinfo : EIATTR_CBANK_PARAM_SIZE
	.align		4
.L_21:
        /*0070*/ 	.byte	0x03, 0x19
        /*0072*/ 	.short	0x0018


	//----- nvinfo : EIATTR_PARAM_CBANK
	.align		4
        /*0074*/ 	.byte	0x04, 0x0a
        /*0076*/ 	.short	(.L_23 - .L_22)
	.align		4
.L_22:
        /*0078*/ 	.word	index@(.nv.constant0._Z13avgPoolKernelPfS_ii)
        /*007c*/ 	.short	0x0380
        /*007e*/ 	.short	0x0018


	//----- nvinfo : EIATTR_SW_WAR
	.align		4
.L_23:
        /*0080*/ 	.byte	0x04, 0x36
        /*0082*/ 	.short	(.L_25 - .L_24)
.L_24:
        /*0084*/ 	.word	0x00000008
.L_25:


//--------------------- .nv.callgraph             --------------------------
	.section	.nv.callgraph,"",@"SHT_CUDA_CALLGRAPH"
	.align	4
	.sectionentsize	8
	.align		4
        /*0000*/ 	.word	0x00000000
	.align		4
        /*0004*/ 	.word	0xffffffff
	.align		4
        /*0008*/ 	.word	0x00000000
	.align		4
        /*000c*/ 	.word	0xfffffffe
	.align		4
        /*0010*/ 	.word	0x00000000
	.align		4
        /*0014*/ 	.word	0xfffffffd
	.align		4
        /*0018*/ 	.word	0x00000000
	.align		4
        /*001c*/ 	.word	0xfffffffc


//--------------------- .text._Z13avgPoolKernelPfS_ii --------------------------
	.section	.text._Z13avgPoolKernelPfS_ii,"ax",@progbits
	.align	128
        .global         _Z13avgPoolKernelPfS_ii
        .type           _Z13avgPoolKernelPfS_ii,@function
        .size           _Z13avgPoolKernelPfS_ii,(.L_x_12 - _Z13avgPoolKernelPfS_ii)
        .other          _Z13avgPoolKernelPfS_ii,@"STO_CUDA_ENTRY STV_DEFAULT"
_Z13avgPoolKernelPfS_ii:
.text._Z13avgPoolKernelPfS_ii:
[----:B------:R-:W-:Y:S01]  /*0000*/  LDC R1, c[0x0][0x37c] ;  /* 0x0000df00ff017b82 */ /* 0x000fe20000000800 */
[----:B------:R-:W0:Y:S01]  /*0010*/  S2R R8, SR_TID.X ;  /* 0x0000000000087919 */ /* 0x000e220000002100 */
[----:B------:R-:W1:Y:S06]  /*0020*/  LDCU.64 UR8, c[0x0][0x390] ;  /* 0x00007200ff0877ac */ /* 0x000e6c0008000a00 */
[----:B------:R-:W2:Y:S01]  /*0030*/  LDC.64 R4, c[0x0][0x380] ;  /* 0x0000e000ff047b82 */ /* 0x000ea20000000a00 */
[----:B------:R-:W-:Y:S01]  /*0040*/  IMAD.MOV.U32 R0, RZ, RZ, RZ ;  /* 0x000000ffff007224 */ /* 0x000fe200078e00ff */
[----:B------:R-:W3:Y:S01]  /*0050*/  S2R R2, SR_CTAID.X ;  /* 0x0000000000027919 */ /* 0x000ee20000002500 */
[----:B------:R-:W4:Y:S01]  /*0060*/  LDCU.64 UR6, c[0x0][0x358] ;  /* 0x00006b00ff0677ac */ /* 0x000f220008000a00 */
[----:B-1----:R-:W-:-:S06]  /*0070*/  UIADD3 UR4, UPT, UPT, UR8, -UR9, URZ ;  /* 0x8000000908047290 */ /* 0x002fcc000fffe0ff */
[----:B0-----:R-:W-:Y:S01]  /*0080*/  ISETP.GE.U32.AND P0, PT, R8, UR4, PT ;  /* 0x0000000408007c0c */ /* 0x001fe2000bf06070 */
[----:B---3--:R-:W-:-:S12]  /*0090*/  IMAD R7, R2, UR8, R8 ;  /* 0x0000000802077c24 */ /* 0x008fd8000f8e0208 */
[C---:B------:R-:W-:Y:S02]  /*00a0*/  @!P0 VIADD R3, R7.reuse, UR9 ;  /* 0x0000000907038c36 */ /* 0x040fe40008000000 */
[----:B--2---:R-:W-:-:S04]  /*00b0*/  IMAD.WIDE.U32 R6, R7, 0x4, R4 ;  /* 0x0000000407067825 */ /* 0x004fc800078e0004 */
[----:B------:R-:W-:Y:S02]  /*00c0*/  @!P0 IMAD.WIDE.U32 R4, R3, 0x4, R4 ;  /* 0x0000000403048825 */ /* 0x000fe400078e0004 */
[----:B----4-:R-:W2:Y:S04]  /*00d0*/  LDG.E R7, desc[UR6][R6.64] ;  /* 0x0000000606077981 */ /* 0x010ea8000c1e1900 */
[----:B------:R-:W2:Y:S01]  /*00e0*/  @!P0 LDG.E R0, desc[UR6][R4.64] ;  /* 0x0000000604008981 */ /* 0x000ea2000c1e1900 */
[----:B------:R-:W0:Y:S01]  /*00f0*/  S2UR UR5, SR_CgaCtaId ;  /* 0x00000000000579c3 */ /* 0x000e220000008800 */
[----:B------:R-:W-:Y:S01]  /*0100*/  UMOV UR4, 0x400 ;  /* 0x0000040000047882 */ /* 0x000fe20000000000 */
[----:B------:R-:W-:Y:S01]  /*0110*/  ISETP.NE.AND P1, PT, R8, RZ, PT ;  /* 0x000000ff0800720c */ /* 0x000fe20003f25270 */
[----:B0-----:R-:W-:-:S02]  /*0120*/  ULEA UR4, UR5, UR4, 0x18 ;  /* 0x0000000405047291 */ /* 0x001fc4000f8ec0ff */
[----:B------:R-:W-:-:S04]  /*0130*/  UIADD3 UR5, UPT, UPT, UR9, 0x1, URZ ;  /* 0x0000000109057890 */ /* 0x000fc8000fffe0ff */
[----:B------:R-:W-:Y:S01]  /*0140*/  UISETP.GE.U32.AND UP0, UPT, UR5, 0x3, UPT ;  /* 0x000000030500788c */ /* 0x000fe2000bf06070 */
[----:B--2---:R-:W-:Y:S01]  /*0150*/  FADD R3, R7, R0 ;  /* 0x0000000007037221 */ /* 0x004fe20000000000 */
[----:B------:R-:W-:-:S05]  /*0160*/  LEA R0, R8, UR4, 0x2 ;  /* 0x0000000408007c11 */ /* 0x000fca000f8e10ff */
[----:B------:R0:W-:Y:S01]  /*0170*/  STS [R0], R3 ;  /* 0x0000000300007388 */ /* 0x0001e20000000800 */
[----:B------:R-:W-:Y:S06]  /*0180*/  BAR.SYNC.DEFER_BLOCKING 0x0 ;  /* 0x0000000000007b1d */ /* 0x000fec0000010000 */
[----:B------:R-:W-:Y:S05]  /*0190*/  BRA.U !UP0, `(.L_x_0) ;  /* 0x0000000108347547 */ /* 0x000fea000b800000 */
[----:B------:R-:W-:-:S04]  /*01a0*/  ULEA.HI UR4, UR9, UR9, URZ, 0x1 ;  /* 0x0000000909047291 */ /* 0x000fc8000f8f08ff */
[----:B------:R-:W-:-:S06]  /*01b0*/  USHF.R.S32.HI UR4, URZ, 0x1, UR4 ;  /* 0x00000001ff047899 */ /* 0x000fcc0008011404 */
[----:B0-----:R-:W-:-:S07]  /*01c0*/  IMAD.U32 R3, RZ, RZ, UR4 ;  /* 0x00000004ff037e24 */ /* 0x001fce000f8e00ff */
.L_x_1:
[----:B------:R-:W-:-:S13]  /*01d0*/  ISETP.GE.U32.AND P0, PT, R8, R3, PT ;  /* 0x000000030800720c */ /* 0x000fda0003f06070 */
[----:B------:R-:W-:Y:S01]  /*01e0*/  @!P0 IMAD R4, R3, 0x4, R0 ;  /* 0x0000000403048824 */ /* 0x000fe200078e0200 */
[----:B------:R-:W-:Y:S05]  /*01f0*/  @!P0 LDS R5, [R0] ;  /* 0x0000000000058984 */ /* 0x000fea0000000800 */
[----:B------:R-:W0:Y:S02]  /*0200*/  @!P0 LDS R4, [R4] ;  /* 0x0000000004048984 */ /* 0x000e240000000800 */
[----:B0-----:R-:W-:-:S05]  /*0210*/  @!P0 FADD R5, R4, R5 ;  /* 0x0000000504058221 */ /* 0x001fca0000000000 */
[----:B------:R1:W-:Y:S01]  /*0220*/  @!P0 STS [R0], R5 ;  /* 0x0000000500008388 */ /* 0x0003e20000000800 */
[----:B------:R-:W-:Y:S01]  /*0230*/  BAR.SYNC.DEFER_BLOCKING 0x0 ;  /* 0x0000000000007b1d */ /* 0x000fe20000010000 */
[----:B------:R-:W-:Y:S02]  /*0240*/  ISETP.GT.U32.AND P0, PT, R3, 0x1, PT ;  /* 0x000000010300780c */ /* 0x000fe40003f04070 */
[----:B------:R-:W-:-:S11]  /*0250*/  SHF.R.U32.HI R3, RZ, 0x1, R3 ;  /* 0x00000001ff037819 */ /* 0x000fd60000011603 */
[----:B-1----:R-:W-:Y:S05]  /*0260*/  @P0 BRA `(.L_x_1) ;  /* 0xfffffffc00d80947 */ /* 0x002fea000383ffff */
.L_x_0:
[----:B------:R-:W-:Y:S05]  /*0270*/  @P1 EXIT ;  /* 0x000000000000194d */ /* 0x000fea0003800000 */
[----:B------:R-:W1:Y:S01]  /*0280*/  S2UR UR5, SR_CgaCtaId ;  /* 0x00000000000579c3 */ /* 0x000e620000008800 */
[----:B------:R-:W-:Y:S02]  /*0290*/  UMOV UR4, 0x400 ;  /* 0x0000040000047882 */ /* 0x000fe40000000000 */
[----:B-1----:R-:W-:Y:S01]  /*02a0*/  ULEA UR4, UR5, UR4, 0x18 ;  /* 0x0000000405047291 */ /* 0x002fe2000f8ec0ff */
[----:B------:R-:W1:Y:S08]  /*02b0*/  LDCU UR5, c[0x0][0x390] ;  /* 0x00007200ff0577ac */ /* 0x000e700008000800 */
[----:B0-----:R-:W0:Y:S01]  /*02c0*/  LDS R0, [UR4] ;  /* 0x00000004ff007984 */ /* 0x001e220008000800 */
[----:B-1----:R-:W-:-:S04]  /*02d0*/  I2FP.F32.S32 R3, UR5 ;  /* 0x0000000500037c45 */ /* 0x002fc80008201400 */
[----:B------:R-:W1:Y:S02]  /*02e0*/  MUFU.RCP R4, R3 ;  /* 0x0000000300047308 */ /* 0x000e640000001000 */
[----:B-1----:R-:W-:-:S04]  /*02f0*/  FFMA R5, -R3, R4, 1 ;  /* 0x3f80000003057423 */ /* 0x002fc80000000104 */
[----:B------:R-:W-:Y:S02]  /*0300*/  FFMA R5, R4, R5, R4 ;  /* 0x0000000504057223 */ /* 0x000fe40000000004 */
[----:B0-----:R-:W0:Y:S02]  /*0310*/  FCHK P0, R0, R3 ;  /* 0x0000000300007302 */ /* 0x001e240000000000 */
[----:B------:R-:W-:-:S04]  /*0320*/  FFMA R4, R0, R5, RZ ;  /* 0x0000000500047223 */ /* 0x000fc800000000ff */
[----:B------:R-:W-:-:S04]  /*0330*/  FFMA R6, -R3, R4, R0 ;  /* 0x0000000403067223 */ /* 0x000fc80000000100 */
[----:B------:R-:W-:Y:S01]  /*0340*/  FFMA R7, R5, R6, R4 ;  /* 0x0000000605077223 */ /* 0x000fe20000000004 */
[----:B0-----:R-:W-:Y:S06]  /*0350*/  @!P0 BRA `(.L_x_2) ;  /* 0x00000000000c8947 */ /* 0x001fec0003800000 */
[----:B------:R-:W-:-:S07]  /*0360*/  MOV R4, 0x380 ;  /* 0x0000038000047802 */ /* 0x000fce0000000f00 */
[----:B------:R-:W-:Y:S05]  /*0370*/  CALL.REL.NOINC `($__internal_0_$__cuda_sm3x_div_rn_noftz_f32_slowpath) ;  /* 0x0000000000147944 */ /* 0x000fea0003c00000 */
[----:B------:R-:W-:-:S07]  /*0380*/  IMAD.MOV.U32 R7, RZ, RZ, R0 ;  /* 0x000000ffff077224 */ /* 0x000fce00078e0000 */
.L_x_2:
[----:B------:R-:W0:Y:S02]  /*0390*/  LDC.64 R4, c[0x0][0x388] ;  /* 0x0000e200ff047b82 */ /* 0x000e240000000a00 */
[----:B0-----:R-:W-:-:S05]  /*03a0*/  IMAD.WIDE.U32 R2, R2, 0x4, R4 ;  /* 0x0000000402027825 */ /* 0x001fca00078e0004 */
[----:B------:R-:W-:Y:S01]  /*03b0*/  STG.E desc[UR6][R2.64], R7 ;  /* 0x0000000702007986 */ /* 0x000fe2000c101906 */
[----:B------:R-:W-:Y:S05]  /*03c0*/  EXIT ;  /* 0x000000000000794d */ /* 0x000fea0003800000 */
        .weak           $__internal_0_$__cuda_sm3x_div_rn_noftz_f32_slowpath
        .type           $__internal_0_$__cuda_sm3x_div_rn_noftz_f32_slowpath,@function
        .size           $__internal_0_$__cuda_sm3x_div_rn_noftz_f32_slowpath,(.L_x_12 - $__internal_0_$__cuda_sm3x_div_rn_noftz_f32_slowpath)
$__internal_0_$__cuda_sm3x_div_rn_noftz_f32_slowpath:
[--C-:B------:R-:W-:Y:S01]  /*03d0*/  SHF.R.U32.HI R6, RZ, 0x17, R3.reuse ;  /* 0x00000017ff067819 */ /* 0x100fe20000011603 */
[--C-:B------:R-:W-:Y:S01]  /*03e0*/  IMAD.MOV.U32 R7, RZ, RZ, R0.reuse ;  /* 0x000000ffff077224 */ /* 0x100fe200078e0000 */
[----:B------:R-:W-:Y:S01]  /*03f0*/  SHF.R.U32.HI R5, RZ, 0x17, R0 ;  /* 0x00000017ff057819 */ /* 0x000fe20000011600 */
[----:B------:R-:W-:Y:S01]  /*0400*/  IMAD.MOV.U32 R8, RZ, RZ, R3 ;  /* 0x000000ffff087224 */ /* 0x000fe200078e0003 */
[----:B------:R-:W-:Y:S02]  /*0410*/  LOP3.LUT R6, R6, 0xff, RZ, 0xc0, !PT ;  /* 0x000000ff06067812 */ /* 0x000fe400078ec0ff */
[----:B------:R-:W-:-:S03]  /*0420*/  LOP3.LUT R5, R5, 0xff, RZ, 0xc0, !PT ;  /* 0x000000ff05057812 */ /* 0x000fc600078ec0ff */
[----:B------:R-:W-:Y:S02]  /*0430*/  VIADD R11, R6, 0xffffffff ;  /* 0xffffffff060b7836 */ /* 0x000fe40000000000 */
[----:B------:R-:W-:-:S03]  /*0440*/  VIADD R10, R5, 0xffffffff ;  /* 0xffffffff050a7836 */ /* 0x000fc60000000000 */
[----:B------:R-:W-:-:S04]  /*0450*/  ISETP.GT.U32.AND P0, PT, R11, 0xfd, PT ;  /* 0x000000fd0b00780c */ /* 0x000fc80003f04070 */
[----:B------:R-:W-:-:S13]  /*0460*/  ISETP.GT.U32.OR P0, PT, R10, 0xfd, P0 ;  /* 0x000000fd0a00780c */ /* 0x000fda0000704470 */
[----:B------:R-:W-:Y:S01]  /*0470*/  @!P0 IMAD.MOV.U32 R9, RZ, RZ, RZ ;  /* 0x000000ffff098224 */ /* 0x000fe200078e00ff */
[----:B------:R-:W-:Y:S06]  /*0480*/  @!P0 BRA `(.L_x_3) ;  /* 0x00000000005c8947 */ /* 0x000fec0003800000 */
[----:B------:R-:W-:Y:S02]  /*0490*/  FSETP.GTU.FTZ.AND P0, PT, |R0|, +INF , PT ;  /* 0x7f8000000000780b */ /* 0x000fe40003f1c200 */
[----:B------:R-:W-:-:S04]  /*04a0*/  FSETP.GTU.FTZ.AND P1, PT, |R3|, +INF , PT ;  /* 0x7f8000000300780b */ /* 0x000fc80003f3c200 */
[----:B------:R-:W-:-:S13]  /*04b0*/  PLOP3.LUT P0, PT, P0, P1, PT, 0xf8, 0x8f ;  /* 0x00000000008f781c */ /* 0x000fda0000703f70 */
[----:B------:R-:W-:Y:S05]  /*04c0*/  @P0 BRA `(.L_x_4) ;  /* 0x0000000400440947 */ /* 0x000fea0003800000 */
[----:B------:R-:W-:-:S13]  /*04d0*/  LOP3.LUT P0, RZ, R8, 0x7fffffff, R7, 0xc8, !PT ;  /* 0x7fffffff08ff7812 */ /* 0x000fda000780c807 */
[----:B------:R-:W-:Y:S05]  /*04e0*/  @!P0 BRA `(.L_x_5) ;  /* 0x0000000400348947 */ /* 0x000fea0003800000 */
[C---:B------:R-:W-:Y:S02]  /*04f0*/  FSETP.NEU.FTZ.AND P2, PT, |R0|.reuse, +INF , PT ;  /* 0x7f8000000000780b */ /* 0x040fe40003f5d200 */
[----:B------:R-:W-:Y:S02]  /*0500*/  FSETP.NEU.FTZ.AND P1, PT, |R3|, +INF , PT ;  /* 0x7f8000000300780b */ /* 0x000fe40003f3d200 */
[----:B------:R-:W-:-:S11]  /*0510*/  FSETP.NEU.FTZ.AND P0, PT, |R0|, +INF , PT ;  /* 0x7f8000000000780b */ /* 0x000fd60003f1d200 */
[----:B------:R-:W-:Y:S05]  /*0520*/  @!P1 BRA !P2, `(.L_x_5) ;  /* 0x0000000400249947 */ /* 0x000fea0005000000 */
[----:B------:R-:W-:-:S04]  /*0530*/  LOP3.LUT P2, RZ, R7, 0x7fffffff, RZ, 0xc0, !PT ;  /* 0x7fffffff07ff7812 */ /* 0x000fc8000784c0ff */
[----:B------:R-:W-:-:S13]  /*0540*/  PLOP3.LUT P1, PT, P1, P2, PT, 0x2f, 0xf2 ;  /* 0x0000000000f2781c */ /* 0x000fda0000f24577 */
[----:B------:R-:W-:Y:S05]  /*0550*/  @P1 BRA `(.L_x_6) ;  /* 0x0000000400101947 */ /* 0x000fea0003800000 */
[----:B------:R-:W-:-:S04]  /*0560*/  LOP3.LUT P1, RZ, R8, 0x7fffffff, RZ, 0xc0, !PT ;  /* 0x7fffffff08ff7812 */ /* 0x000fc8000782c0ff */
[----:B------:R-:W-:-:S13]  /*0570*/  PLOP3.LUT P0, PT, P0, P1, PT, 0x2f, 0xf2 ;  /* 0x0000000000f2781c */ /* 0x000fda0000702577 */
[----:B------:R-:W-:Y:S05]  /*0580*/  @P0 BRA `(.L_x_7) ;  /* 0x0000000000f80947 */ /* 0x000fea0003800000 */
[----:B------:R-:W-:Y:S02]  /*0590*/  ISETP.GE.AND P0, PT, R10, RZ, PT ;  /* 0x000000ff0a00720c */ /* 0x000fe40003f06270 */
[----:B------:R-:W-:-:S11]  /*05a0*/  ISETP.GE.AND P1, PT, R11, RZ, PT ;  /* 0x000000ff0b00720c */ /* 0x000fd60003f26270 */
[----:B------:R-:W-:Y:S02]  /*05b0*/  @P0 IMAD.MOV.U32 R9, RZ, RZ, RZ ;  /* 0x000000ffff090224 */ /* 0x000fe400078e00ff */
[----:B------:R-:W-:Y:S01]  /*05c0*/  @!P0 FFMA R7, R0, 1.84467440737095516160e+19, RZ ;  /* 0x5f80000000078823 */ /* 0x000fe200000000ff */
[----:B------:R-:W-:Y:S02]  /*05d0*/  @!P0 IMAD.MOV.U32 R9, RZ, RZ, -0x40 ;  /* 0xffffffc0ff098424 */ /* 0x000fe400078e00ff */
[----:B------:R-:W-:Y:S02]  /*05e0*/  @!P1 FFMA R8, R3, 1.84467440737095516160e+19, RZ ;  /* 0x5f80000003089823 */ /* 0x000fe400000000ff */
[----:B------:R-:W-:-:S07]  /*05f0*/  @!P1 VIADD R9, R9, 0x40 ;  /* 0x0000004009099836 */ /* 0x000fce0000000000 */
.L_x_3:
[----:B------:R-:W-:Y:S01]  /*0600*/  LEA R3, R6, 0xc0800000, 0x17 ;  /* 0xc080000006037811 */ /* 0x000fe200078eb8ff */
[----:B------:R-:W-:-:S04]  /*0610*/  VIADD R5, R5, 0xffffff81 ;  /* 0xffffff8105057836 */ /* 0x000fc80000000000 */
[----:B------:R-:W-:Y:S01]  /*0620*/  IMAD.IADD R3, R8, 0x1, -R3 ;  /* 0x0000000108037824 */ /* 0x000fe200078e0a03 */
[C---:B------:R-:W-:Y:S01]  /*0630*/  IADD3 R6, PT, PT, R5.reuse, 0x7f, -R6 ;  /* 0x0000007f05067810 */ /* 0x040fe20007ffe806 */
[----:B------:R-:W-:Y:S02]  /*0640*/  IMAD R0, R5, -0x800000, R7 ;  /* 0xff80000005007824 */ /* 0x000fe400078e0207 */
[----:B------:R-:W0:Y:S01]  /*0650*/  MUFU.RCP R8, R3 ;  /* 0x0000000300087308 */ /* 0x000e220000001000 */
[----:B------:R-:W-:Y:S01]  /*0660*/  FADD.FTZ R11, -R3, -RZ ;  /* 0x800000ff030b7221 */ /* 0x000fe20000010100 */
[----:B------:R-:W-:-:S03]  /*0670*/  IMAD.IADD R6, R6, 0x1, R9 ;  /* 0x0000000106067824 */ /* 0x000fc600078e0209 */
[----:B0-----:R-:W-:-:S04]  /*0680*/  FFMA R13, R8, R11, 1 ;  /* 0x3f800000080d7423 */ /* 0x001fc8000000000b */
[----:B------:R-:W-:-:S04]  /*0690*/  FFMA R10, R8, R13, R8 ;  /* 0x0000000d080a7223 */ /* 0x000fc80000000008 */
[----:B------:R-:W-:-:S04]  /*06a0*/  FFMA R7, R0, R10, RZ ;  /* 0x0000000a00077223 */ /* 0x000fc800000000ff */
[----:B------:R-:W-:-:S04]  /*06b0*/  FFMA R8, R11, R7, R0 ;  /* 0x000000070b087223 */ /* 0x000fc80000000000 */
[----:B------:R-:W-:-:S04]  /*06c0*/  FFMA R7, R10, R8, R7 ;  /* 0x000000080a077223 */ /* 0x000fc80000000007 */
[----:B------:R-:W-:-:S04]  /*06d0*/  FFMA R8, R11, R7, R0 ;  /* 0x000000070b087223 */ /* 0x000fc80000000000 */
[----:B------:R-:W-:-:S05]  /*06e0*/  FFMA R0, R10, R8, R7 ;  /* 0x000000080a007223 */ /* 0x000fca0000000007 */
[----:B------:R-:W-:-:S04]  /*06f0*/  SHF.R.U32.HI R3, RZ, 0x17, R0 ;  /* 0x00000017ff037819 */ /* 0x000fc80000011600 */
[----:B------:R-:W-:-:S05]  /*0700*/  LOP3.LUT R3, R3, 0xff, RZ, 0xc0, !PT ;  /* 0x000000ff03037812 */ /* 0x000fca00078ec0ff */
[----:B------:R-:W-:-:S04]  /*0710*/  IMAD.IADD R9, R3, 0x1, R6 ;  /* 0x0000000103097824 */ /* 0x000fc800078e0206 */
[----:B------:R-:W-:-:S05]  /*0720*/  VIADD R3, R9, 0xffffffff ;  /* 0xffffffff09037836 */ /* 0x000fca0000000000 */
[----:B------:R-:W-:-:S13]  /*0730*/  ISETP.GE.U32.AND P0, PT, R3, 0xfe, PT ;  /* 0x000000fe0300780c */ /* 0x000fda0003f06070 */
[----:B------:R-:W-:Y:S05]  /*0740*/  @!P0 BRA `(.L_x_8) ;  /* 0x0000000000808947 */ /* 0x000fea0003800000 */
[----:B------:R-:W-:-:S13]  /*0750*/  ISETP.GT.AND P0, PT, R9, 0xfe, PT ;  /* 0x000000fe0900780c */ /* 0x000fda0003f04270 */
[----:B------:R-:W-:Y:S05]  /*0760*/  @P0 BRA `(.L_x_9) ;  /* 0x00000000006c0947 */ /* 0x000fea0003800000 */
[----:B------:R-:W-:-:S13]  /*0770*/  ISETP.GE.AND P0, PT, R9, 0x1, PT ;  /* 0x000000010900780c */ /* 0x000fda0003f06270 */
[----:B------:R-:W-:Y:S05]  /*0780*/  @P0 BRA `(.L_x_10) ;  /* 0x0000000000980947 */ /* 0x000fea0003800000 */
[----:B------:R-:W-:Y:S02]  /*0790*/  ISETP.GE.AND P0, PT, R9, -0x18, PT ;  /* 0xffffffe80900780c */ /* 0x000fe40003f06270 */
[----:B------:R-:W-:-:S11]  /*07a0*/  LOP3.LUT R0, R0, 0x80000000, RZ, 0xc0, !PT ;  /* 0x8000000000007812 */ /* 0x000fd600078ec0ff */
[----:B------:R-:W-:Y:S05]  /*07b0*/  @!P0 BRA `(.L_x_10) ;  /* 0x00000000008c8947 */ /* 0x000fea0003800000 */
[CCC-:B------:R-:W-:Y:S01]  /*07c0*/  FFMA.RZ R3, R10.reuse, R8.reuse, R7.reuse ;  /* 0x000000080a037223 */ /* 0x1c0fe2000000c007 */
[CCC-:B------:R-:W-:Y:S01]  /*07d0*/  FFMA.RM R6, R10.reuse, R8.reuse, R7.reuse ;  /* 0x000000080a067223 */ /* 0x1c0fe20000004007 */
[C---:B------:R-:W-:Y:S02]  /*07e0*/  ISETP.NE.AND P2, PT, R9.reuse, RZ, PT ;  /* 0x000000ff0900720c */ /* 0x040fe40003f45270 */
[----:B------:R-:W-:Y:S02]  /*07f0*/  ISETP.NE.AND P1, PT, R9, RZ, PT ;  /* 0x000000ff0900720c */ /* 0x000fe40003f25270 */
[----:B------:R-:W-:Y:S01]  /*0800*/  LOP3.LUT R5, R3, 0x7fffff, RZ, 0xc0, !PT ;  /* 0x007fffff03057812 */ /* 0x000fe200078ec0ff */
[----:B------:R-:W-:Y:S01]  /*0810*/  FFMA.RP R3, R10, R8, R7 ;  /* 0x000000080a037223 */ /* 0x000fe20000008007 */
[----:B------:R-:W-:Y:S02]  /*0820*/  VIADD R8, R9, 0x20 ;  /* 0x0000002009087836 */ /* 0x000fe40000000000 */
[----:B------:R-:W-:Y:S01]  /*0830*/  LOP3.LUT R5, R5, 0x800000, RZ, 0xfc, !PT ;  /* 0x0080000005057812 */ /* 0x000fe200078efcff */
[----:B------:R-:W-:Y:S01]  /*0840*/  IMAD.MOV R7, RZ, RZ, -R9 ;  /* 0x000000ffff077224 */ /* 0x000fe200078e0a09 */
[----:B------:R-:W-:-:S02]  /*0850*/  FSETP.NEU.FTZ.AND P0, PT, R3, R6, PT ;  /* 0x000000060300720b */ /* 0x000fc40003f1d000 */
[----:B------:R-:W-:Y:S02]  /*0860*/  SHF.L.U32 R8, R5, R8, RZ ;  /* 0x0000000805087219 */ /* 0x000fe400000006ff */
[----:B------:R-:W-:Y:S02]  /*0870*/  SEL R6, R7, RZ, P2 ;  /* 0x000000ff07067207 */ /* 0x000fe40001000000 */
[----:B------:R-:W-:Y:S02]  /*0880*/  ISETP.NE.AND P1, PT, R8, RZ, P1 ;  /* 0x000000ff0800720c */ /* 0x000fe40000f25270 */
[----:B------:R-:W-:Y:S02]  /*0890*/  SHF.R.U32.HI R6, RZ, R6, R5 ;  /* 0x00000006ff067219 */ /* 0x000fe40000011605 */
[----:B------:R-:W-:Y:S02]  /*08a0*/  PLOP3.LUT P0, PT, P0, P1, PT, 0xf8, 0x8f ;  /* 0x00000000008f781c */ /* 0x000fe40000703f70 */
[----:B------:R-:W-:-:S02]  /*08b0*/  SHF.R.U32.HI R8, RZ, 0x1, R6 ;  /* 0x00000001ff087819 */ /* 0x000fc40000011606 */
[----:B------:R-:W-:-:S04]  /*08c0*/  SEL R3, RZ, 0x1, !P0 ;  /* 0x00000001ff037807 */ /* 0x000fc80004000000 */
[----:B------:R-:W-:-:S04]  /*08d0*/  LOP3.LUT R3, R3, 0x1, R8, 0xf8, !PT ;  /* 0x0000000103037812 */ /* 0x000fc800078ef808 */
[----:B------:R-:W-:-:S05]  /*08e0*/  LOP3.LUT R3, R3, R6, RZ, 0xc0, !PT ;  /* 0x0000000603037212 */ /* 0x000fca00078ec0ff */
[----:B------:R-:W-:-:S05]  /*08f0*/  IMAD.IADD R3, R8, 0x1, R3 ;  /* 0x0000000108037824 */ /* 0x000fca00078e0203 */
[----:B------:R-:W-:Y:S01]  /*0900*/  LOP3.LUT R0, R3, R0, RZ, 0xfc, !PT ;  /* 0x0000000003007212 */ /* 0x000fe200078efcff */
[----:B------:R-:W-:Y:S06]  /*0910*/  BRA `(.L_x_10) ;  /* 0x0000000000347947 */ /* 0x000fec0003800000 */
.L_x_9:
[----:B------:R-:W-:-:S04]  /*0920*/  LOP3.LUT R0, R0, 0x80000000, RZ, 0xc0, !PT ;  /* 0x8000000000007812 */ /* 0x000fc800078ec0ff */
[----:B------:R-:W-:Y:S01]  /*0930*/  LOP3.LUT R0, R0, 0x7f800000, RZ, 0xfc, !PT ;  /* 0x7f80000000007812 */ /* 0x000fe200078efcff */
[----:B------:R-:W-:Y:S06]  /*0940*/  BRA `(.L_x_10) ;  /* 0x0000000000287947 */ /* 0x000fec0003800000 */
.L_x_8:
[----:B------:R-:W-:Y:S01]  /*0950*/  IMAD R0, R6, 0x800000, R0 ;  /* 0x0080000006007824 */ /* 0x000fe200078e0200 */
[----:B------:R-:W-:Y:S06]  /*0960*/  BRA `(.L_x_10) ;  /* 0x0000000000207947 */ /* 0x000fec0003800000 */
.L_x_7:
[----:B------:R-:W-:-:S04]  /*0970*/  LOP3.LUT R0, R8, 0x80000000, R7, 0x48, !PT ;  /* 0x8000000008007812 */ /* 0x000fc800078e4807 */
[----:B------:R-:W-:Y:S01]  /*0980*/  LOP3.LUT R0, R0, 0x7f800000, RZ, 0xfc, !PT ;  /* 0x7f80000000007812 */ /* 0x000fe200078efcff */
[----:B------:R-:W-:Y:S06]  /*0990*/  BRA `(.L_x_10) ;  /* 0x0000000000147947 */ /* 0x000fec0003800000 */
.L_x_6:
[----:B------:R-:W-:Y:S01]  /*09a0*/  LOP3.LUT R0, R8, 0x80000000, R7, 0x48, !PT ;  /* 0x8000000008007812 */ /* 0x000fe200078e4807 */
[----:B------:R-:W-:Y:S06]  /*09b0*/  BRA `(.L_x_10) ;  /* 0x00000000000c7947 */ /* 0x000fec0003800000 */
.L_x_5:
[----:B------:R-:W0:Y:S01]  /*09c0*/  MUFU.RSQ R0, -QNAN ;  /* 0xffc0000000007908 */ /* 0x000e220000001400 */
[----:B------:R-:W-:Y:S05]  /*09d0*/  BRA `(.L_x_10) ;  /* 0x0000000000047947 */ /* 0x000fea0003800000 */
.L_x_4:
[----:B------:R-:W-:-:S07]  /*09e0*/  FADD.FTZ R0, R0, R3 ;  /* 0x0000000300007221 */ /* 0x000fce0000010000 */
.L_x_10:
[----:B------:R-:W-:-:S04]  /*09f0*/  IMAD.MOV.U32 R5, RZ, RZ, 0x0 ;  /* 0x00000000ff057424 */ /* 0x000fc800078e00ff */
[----:B0-----:R-:W-:Y:S05]  /*0a00*/  RET.REL.NODEC R4 `(_Z13avgPoolKernelPfS_ii) ;  /* 0xfffffff4047c7950 */ /* 0x001fea0003c3ffff */
.L_x_11:
[----:B------:R-:W-:-:S00]  /*0a10*/  BRA `(.L_x_11) ;  /* 0xfffffffc00fc7947 */ /* 0x000fc0000383ffff */
[----:B------:R-:W-:-:S00]  /*0a20*/  NOP ;  /* 0x0000000000007918 */ /* 0x000fc00000000000 */
        /* <DEDUP_REMOVED lines=13> */
.L_x_12:


//--------------------- .nv.shared._Z13avgPoolKernelPfS_ii --------------------------
	.section	.nv.shared._Z13avgPoolKernelPfS_ii,"aw",@nobits
	.sectionflags	@""
	.align	16
	.zero		1024


//--------------------- .nv.shared.reserved.0     --------------------------
	.section	.nv.shared.reserved.0,"aw",@nobits
	.weak		__nv_reservedSMEM_offset_0_alias
	.size		__nv_reservedSMEM_offset_0_alias, 0, 64
	.other		__nv_reservedSMEM_offset_0_alias,@"STO_CUDA_RESERVED_SHARED STV_DEFAULT"
__nv_reservedSMEM_offset_0_alias:
	.zero		0
	.zero		64


//--------------------- .nv.constant0._Z13avgPoolKernelPfS_ii --------------------------
	.section	.nv.constant0._Z13avgPoolKernelPfS_ii,"a",@progbits
	.sectionflags	@""
	.align	4
.nv.constant0._Z13avgPoolKernelPfS_ii:
	.zero		920


//--------------------- SYMBOLS --------------------------

	.type		.nv.reservedSmem.offset0,@object
	.size		.nv.reservedSmem.offset0,0x4
	.type		.nv.reservedSmem.cap,@object
	.size		.nv.reservedSmem.cap,0x4
